	.headerflags	@"EF_CUDA_TEXMODE_UNIFIED EF_CUDA_64BIT_ADDRESS EF_CUDA_ACCELERATORS EF_CUDA_SM90 EF_CUDA_VIRTUAL_SM(EF_CUDA_SM90)"
	.elftype	@"ET_EXEC"


//--------------------- .nv.info                  --------------------------
	.section	.nv.info,"",@"SHT_CUDA_INFO"
	.align	4


	//----- nvinfo : EIATTR_REGCOUNT
	.align		4
        /*0000*/ 	.byte	0x04, 0x2f
        /*0002*/ 	.short	(.L_1 - .L_0)
	.align		4
.L_0:
        /*0004*/ 	.word	index@(triton_poi_fused_cat_max_pool2d_with_indices_38)
        /*0008*/ 	.word	0x00000028


	//----- nvinfo : EIATTR_MIN_STACK_SIZE
	.align		4
.L_1:
        /*000c*/ 	.byte	0x04, 0x12
        /*000e*/ 	.short	(.L_3 - .L_2)
	.align		4
.L_2:
        /*0010*/ 	.word	index@(triton_poi_fused_cat_max_pool2d_with_indices_38)
        /*0014*/ 	.word	0x00000000


	//----- nvinfo : EIATTR_FRAME_SIZE
	.align		4
.L_3:
        /*0018*/ 	.byte	0x04, 0x11
        /*001a*/ 	.short	(.L_5 - .L_4)
	.align		4
.L_4:
        /*001c*/ 	.word	index@(triton_poi_fused_cat_max_pool2d_with_indices_38)
        /*0020*/ 	.word	0x00000000


	//----- nvinfo : EIATTR_MIN_STACK_SIZE
	.align		4
.L_5:
        /*0024*/ 	.byte	0x04, 0x12
        /*0026*/ 	.short	(.L_7 - .L_6)
	.align		4
.L_6:
        /*0028*/ 	.word	index@(triton_poi_fused_cat_max_pool2d_with_indices_38)
        /*002c*/ 	.word	0x00000000
.L_7:


//--------------------- .nv.info.triton_poi_fused_cat_max_pool2d_with_indices_38 --------------------------
	.section	.nv.info.triton_poi_fused_cat_max_pool2d_with_indices_38,"",@"SHT_CUDA_INFO"
	.sectionflags	@""
	.align	4


	//----- nvinfo : EIATTR_CUDA_API_VERSION
	.align		4
        /*0000*/ 	.byte	0x04, 0x37
        /*0002*/ 	.short	(.L_9 - .L_8)
.L_8:
        /*0004*/ 	.word	0x0000007c


	//----- nvinfo : EIATTR_KPARAM_INFO
	.align		4
.L_9:
        /*0008*/ 	.byte	0x04, 0x17
        /*000a*/ 	.short	(.L_11 - .L_10)
.L_10:
        /*000c*/ 	.word	0x00000000
        /*0010*/ 	.short	0x0004
        /*0012*/ 	.short	0x0020
        /*0014*/ 	.byte	0x00, 0xf0, 0x11, 0x00


	//----- nvinfo : EIATTR_KPARAM_INFO
	.align		4
.L_11:
        /*0018*/ 	.byte	0x04, 0x17
        /*001a*/ 	.short	(.L_13 - .L_12)
.L_12:
        /*001c*/ 	.word	0x00000000
        /*0020*/ 	.short	0x0003
        /*0022*/ 	.short	0x0018
        /*0024*/ 	.byte	0x00, 0xf4, 0x21, 0x00


	//----- nvinfo : EIATTR_KPARAM_INFO
	.align		4
.L_13:
        /*0028*/ 	.byte	0x04, 0x17
        /*002a*/ 	.short	(.L_15 - .L_14)
.L_14:
        /*002c*/ 	.word	0x00000000
        /*0030*/ 	.short	0x0002
        /*0032*/ 	.short	0x0010
        /*0034*/ 	.byte	0x00, 0xf4, 0x21, 0x00


	//----- nvinfo : EIATTR_KPARAM_INFO
	.align		4
.L_15:
        /*0038*/ 	.byte	0x04, 0x17
        /*003a*/ 	.short	(.L_17 - .L_16)
.L_16:
        /*003c*/ 	.word	0x00000000
        /*0040*/ 	.short	0x0001
        /*0042*/ 	.short	0x0008
        /*0044*/ 	.byte	0x00, 0xf4, 0x21, 0x00


	//----- nvinfo : EIATTR_KPARAM_INFO
	.align		4
.L_17:
        /*0048*/ 	.byte	0x04, 0x17
        /*004a*/ 	.short	(.L_19 - .L_18)
.L_18:
        /*004c*/ 	.word	0x00000000
        /*0050*/ 	.short	0x0000
        /*0052*/ 	.short	0x0000
        /*0054*/ 	.byte	0x00, 0xf4, 0x21, 0x00


	//----- nvinfo : EIATTR_SPARSE_MMA_MASK
	.align		4
.L_19:
        /*0058*/ 	.byte	0x03, 0x50
        /*005a*/ 	.short	0x0000


	//----- nvinfo : EIATTR_MAXREG_COUNT
	.align		4
        /*005c*/ 	.byte	0x03, 0x1b
        /*005e*/ 	.short	0x00ff


	//----- nvinfo : EIATTR_EXIT_INSTR_OFFSETS
	.align		4
        /*0060*/ 	.byte	0x04, 0x1c
        /*0062*/ 	.short	(.L_21 - .L_20)


	//   ....[0]....
.L_20:
        /*0064*/ 	.word	0x000016c0


	//   ....[1]....
        /*0068*/ 	.word	0x000016e0


	//----- nvinfo : EIATTR_REQNTID
	.align		4
.L_21:
        /*006c*/ 	.byte	0x04, 0x10
        /*006e*/ 	.short	(.L_23 - .L_22)
.L_22:
        /*0070*/ 	.word	0x00000080
        /*0074*/ 	.word	0x00000001
        /*0078*/ 	.word	0x00000001


	//----- nvinfo : EIATTR_CBANK_PARAM_SIZE
	.align		4
.L_23:
        /*007c*/ 	.byte	0x03, 0x19
        /*007e*/ 	.short	0x0024


	//----- nvinfo : EIATTR_PARAM_CBANK
	.align		4
        /*0080*/ 	.byte	0x04, 0x0a
        /*0082*/ 	.short	(.L_25 - .L_24)
	.align		4
.L_24:
        /*0084*/ 	.word	index@(.nv.constant0.triton_poi_fused_cat_max_pool2d_with_indices_38)
        /*0088*/ 	.short	0x0210
        /*008a*/ 	.short	0x0024


	//----- nvinfo : EIATTR_SW_WAR
	.align		4
.L_25:
        /*008c*/ 	.byte	0x04, 0x36
        /*008e*/ 	.short	(.L_27 - .L_26)
.L_26:
        /*0090*/ 	.word	0x00000008
.L_27:


//--------------------- .nv.callgraph             --------------------------
	.section	.nv.callgraph,"",@"SHT_CUDA_CALLGRAPH"
	.align	4
	.sectionentsize	8
	.align		4
        /*0000*/ 	.word	0x00000000
	.align		4
        /*0004*/ 	.word	0xffffffff
	.align		4
        /*0008*/ 	.word	0x00000000
	.align		4
        /*000c*/ 	.word	0xfffffffe
	.align		4
        /*0010*/ 	.word	0x00000000
	.align		4
        /*0014*/ 	.word	0xfffffffd
	.align		4
        /*0018*/ 	.word	0x00000000
	.align		4
        /*001c*/ 	.word	0xfffffffc


//--------------------- .text.triton_poi_fused_cat_max_pool2d_with_indices_38 --------------------------
	.section	.text.triton_poi_fused_cat_max_pool2d_with_indices_38,"ax",@progbits
	.align	128
        .global         triton_poi_fused_cat_max_pool2d_with_indices_38
        .type           triton_poi_fused_cat_max_pool2d_with_indices_38,@function
        .size           triton_poi_fused_cat_max_pool2d_with_indices_38,(.L_x_1 - triton_poi_fused_cat_max_pool2d_with_indices_38)
        .other          triton_poi_fused_cat_max_pool2d_with_indices_38,@"STO_CUDA_ENTRY STV_DEFAULT"
triton_poi_fused_cat_max_pool2d_with_indices_38:
.text.triton_poi_fused_cat_max_pool2d_with_indices_38:
[----:B------:R-:W0:Y:S02]  /*0000*/  LDC R1, c[0x0][0x28] ;  /* 0x00000a00ff017b82 */ /* 0x000e240000000800 */
[----:B------:R-:W1:Y:S01]  /*0010*/  S2R R0, SR_TID.X ;  /* 0x0000000000007919 */ /* 0x000e620000002100 */
[----:B------:R-:W2:Y:S01]  /*0020*/  LDC.64 R18, c[0x0][0x210] ;  /* 0x00008400ff127b82 */ /* 0x000ea20000000a00 */
[----:B------:R-:W-:Y:S01]  /*0030*/  CS2R R14, SRZ ;  /* 0x00000000000e7805 */ /* 0x000fe2000001ff00 */
[----:B------:R-:W-:Y:S01]  /*0040*/  ULDC.64 UR4, c[0x0][0x208] ;  /* 0x0000820000047ab9 */ /* 0x000fe20000000a00 */
[----:B------:R-:W3:Y:S01]  /*0050*/  S2R R5, SR_CTAID.X ;  /* 0x0000000000057919 */ /* 0x000ee20000002500 */
[----:B------:R-:W-:Y:S02]  /*0060*/  CS2R R16, SRZ ;  /* 0x0000000000107805 */ /* 0x000fe4000001ff00 */
[----:B------:R-:W-:Y:S02]  /*0070*/  CS2R R24, SRZ ;  /* 0x0000000000187805 */ /* 0x000fe4000001ff00 */
[----:B------:R-:W-:Y:S01]  /*0080*/  CS2R R26, SRZ ;  /* 0x00000000001a7805 */ /* 0x000fe2000001ff00 */
[----:B------:R-:W-:Y:S01]  /*0090*/  ULDC.64 UR6, c[0x0][0x220] ;  /* 0x0000880000067ab9 */ /* 0x000fe20000000a00 */
[----:B-1----:R-:W-:Y:S01]  /*00a0*/  IMAD.SHL.U32 R0, R0, 0x2, RZ ;  /* 0x0000000200007824 */ /* 0x002fe200078e00ff */
[----:B---3--:R-:W-:-:S04]  /*00b0*/  SHF.R.S32.HI R3, RZ, 0x17, R5 ;  /* 0x00000017ff037819 */ /* 0x008fc80000011405 */
[----:B------:R-:W-:Y:S02]  /*00c0*/  LOP3.LUT R0, R0, 0xfe, RZ, 0xc0, !PT ;  /* 0x000000fe00007812 */ /* 0x000fe400078ec0ff */
[----:B------:R-:W-:-:S03]  /*00d0*/  SGXT R3, R3, 0x1 ;  /* 0x000000010303781a */ /* 0x000fc60000000200 */
[----:B------:R-:W-:-:S04]  /*00e0*/  IMAD R2, R5, 0x100, R0 ;  /* 0x0000010005027824 */ /* 0x000fc800078e0200 */
[C---:B------:R-:W-:Y:S01]  /*00f0*/  VIADD R11, R2.reuse, 0xfffffe80 ;  /* 0xfffffe80020b7836 */ /* 0x040fe20000000000 */
[CC--:B------:R-:W-:Y:S01]  /*0100*/  LEA.HI R6, R3.reuse, R2.reuse, RZ, 0x7 ;  /* 0x0000000203067211 */ /* 0x0c0fe200078f38ff */
[----:B------:R-:W-:Y:S01]  /*0110*/  VIADD R13, R2, 0xffffff00 ;  /* 0xffffff00020d7836 */ /* 0x000fe20000000000 */
[----:B------:R-:W-:Y:S01]  /*0120*/  LEA.HI R0, R3, R2, RZ, 0x8 ;  /* 0x0000000203007211 */ /* 0x000fe200078f40ff */
[----:B--2---:R-:W-:Y:S01]  /*0130*/  IMAD.WIDE R10, R11, 0x4, R18 ;  /* 0x000000040b0a7825 */ /* 0x004fe200078e0212 */
[----:B------:R-:W-:Y:S02]  /*0140*/  SHF.R.S32.HI R3, RZ, 0x7, R6 ;  /* 0x00000007ff037819 */ /* 0x000fe40000011406 */
[----:B------:R-:W-:Y:S02]  /*0150*/  SHF.R.S32.HI R7, RZ, 0x8, R0 ;  /* 0x00000008ff077819 */ /* 0x000fe40000011400 */
[----:B------:R-:W-:Y:S02]  /*0160*/  LEA.HI R4, R6, R3, RZ, 0x1 ;  /* 0x0000000306047211 */ /* 0x000fe400078f08ff */
[----:B------:R-:W-:-:S02]  /*0170*/  LEA.HI R0, R0, R7, RZ, 0x1 ;  /* 0x0000000700007211 */ /* 0x000fc400078f08ff */
[----:B------:R-:W-:Y:S02]  /*0180*/  LOP3.LUT R4, R4, 0xfffffffe, RZ, 0xc0, !PT ;  /* 0xfffffffe04047812 */ /* 0x000fe400078ec0ff */
[----:B------:R-:W-:-:S03]  /*0190*/  LOP3.LUT R0, R0, 0xfffffffe, RZ, 0xc0, !PT ;  /* 0xfffffffe00007812 */ /* 0x000fc600078ec0ff */
[----:B------:R-:W-:Y:S02]  /*01a0*/  IMAD.IADD R5, R3, 0x1, -R4 ;  /* 0x0000000103057824 */ /* 0x000fe400078e0a04 */
[----:B------:R-:W-:-:S03]  /*01b0*/  IMAD.IADD R8, R7, 0x1, -R0 ;  /* 0x0000000107087824 */ /* 0x000fc600078e0a00 */
[C---:B------:R-:W-:Y:S02]  /*01c0*/  ISETP.GT.AND P2, PT, R5.reuse, RZ, PT ;  /* 0x000000ff0500720c */ /* 0x040fe40003f44270 */
[----:B------:R-:W-:Y:S02]  /*01d0*/  ISETP.GT.AND P3, PT, R5, -0x1, PT ;  /* 0xffffffff0500780c */ /* 0x000fe40003f64270 */
[----:B------:R-:W-:Y:S01]  /*01e0*/  ISETP.GT.AND P0, PT, R8, RZ, P2 ;  /* 0x000000ff0800720c */ /* 0x000fe20001704270 */
[----:B------:R-:W-:Y:S01]  /*01f0*/  IMAD.WIDE R12, R13, 0x4, R18 ;  /* 0x000000040d0c7825 */ /* 0x000fe200078e0212 */
[----:B------:R-:W-:Y:S02]  /*0200*/  P2R R9, PR, RZ, 0x4 ;  /* 0x00000004ff097803 */ /* 0x000fe40000000000 */
[----:B------:R-:W-:Y:S02]  /*0210*/  ISETP.LT.AND P1, PT, R2, 0x800, P0 ;  /* 0x000008000200780c */ /* 0x000fe40000721270 */
[----:B------:R-:W-:-:S04]  /*0220*/  ISETP.GT.AND P0, PT, R8, RZ, P3 ;  /* 0x000000ff0800720c */ /* 0x000fc80001f04270 */
[----:B------:R-:W-:-:S07]  /*0230*/  ISETP.LT.AND P0, PT, R2, 0x800, P0 ;  /* 0x000008000200780c */ /* 0x000fce0000701270 */
[----:B------:R-:W2:Y:S06]  /*0240*/  @P1 LDG.E.64 R14, desc[UR4][R10.64] ;  /* 0x000000040a0e1981 */ /* 0x000eac000c1e1b00 */
[----:B------:R1:W3:Y:S01]  /*0250*/  @P0 LDG.E.64 R16, desc[UR4][R12.64] ;  /* 0x000000040c100981 */ /* 0x0002e2000c1e1b00 */
[----:B------:R-:W-:-:S04]  /*0260*/  VIADD R21, R2, 0xffffff80 ;  /* 0xffffff8002157836 */ /* 0x000fc80000000000 */
[----:B------:R-:W-:Y:S01]  /*0270*/  IMAD.WIDE R20, R21, 0x4, R18 ;  /* 0x0000000415147825 */ /* 0x000fe200078e0212 */
[----:B-1----:R-:W-:Y:S02]  /*0280*/  CS2R R12, SRZ ;  /* 0x00000000000c7805 */ /* 0x002fe4000001ff00 */
[----:B--2---:R-:W-:Y:S02]  /*0290*/  SEL R14, R14, 0xff800000, P1 ;  /* 0xff8000000e0e7807 */ /* 0x004fe40000800000 */
[----:B------:R-:W-:Y:S02]  /*02a0*/  SEL R15, R15, 0xff800000, P1 ;  /* 0xff8000000f0f7807 */ /* 0x000fe40000800000 */
[----:B------:R-:W-:Y:S02]  /*02b0*/  FSETP.NAN.AND P5, PT, R14, R14, PT ;  /* 0x0000000e0e00720b */ /* 0x000fe40003fa8000 */
[----:B---3--:R-:W-:Y:S02]  /*02c0*/  SEL R7, R16, 0xff800000, P0 ;  /* 0xff80000010077807 */ /* 0x008fe40000000000 */
[----:B------:R-:W-:-:S02]  /*02d0*/  FSETP.GT.AND P1, PT, R14, -INF , PT ;  /* 0xff8000000e00780b */ /* 0x000fc40003f24000 */
[----:B------:R-:W-:Y:S02]  /*02e0*/  FSETP.NAN.AND P4, PT, R7, R7, PT ;  /* 0x000000070700720b */ /* 0x000fe40003f88000 */
[----:B------:R-:W-:Y:S02]  /*02f0*/  FSETP.NAN.AND P3, PT, R15, R15, PT ;  /* 0x0000000f0f00720b */ /* 0x000fe40003f68000 */
[----:B------:R-:W-:-:S03]  /*0300*/  SEL R0, R17, 0xff800000, P0 ;  /* 0xff80000011007807 */ /* 0x000fc60000000000 */
[----:B------:R-:W-:Y:S02]  /*0310*/  @!P5 SEL R14, R14, 0xff800000, P1 ;  /* 0xff8000000e0ed807 */ /* 0x000fe40000800000 */
[----:B------:R-:W-:Y:S02]  /*0320*/  FSETP.NAN.AND P0, PT, R0, R0, PT ;  /* 0x000000000000720b */ /* 0x000fe40003f08000 */
[----:B------:R-:W-:-:S04]  /*0330*/  FSETP.GEU.AND P5, PT, R14, R7, PT ;  /* 0x000000070e00720b */ /* 0x000fc80003fae000 */
[----:B------:R-:W-:Y:S02]  /*0340*/  @!P4 SEL R7, R7, R14, !P5 ;  /* 0x0000000e0707c207 */ /* 0x000fe40006800000 */
[----:B------:R-:W-:-:S04]  /*0350*/  FSETP.GT.AND P4, PT, R15, -INF , PT ;  /* 0xff8000000f00780b */ /* 0x000fc80003f84000 */
[----:B------:R-:W-:-:S04]  /*0360*/  @!P3 SEL R15, R15, 0xff800000, P4 ;  /* 0xff8000000f0fb807 */ /* 0x000fc80002000000 */
[----:B------:R-:W-:-:S04]  /*0370*/  FSETP.GEU.AND P2, PT, R15, R0, PT ;  /* 0x000000000f00720b */ /* 0x000fc80003f4e000 */
[----:B------:R-:W-:Y:S02]  /*0380*/  @!P0 SEL R0, R0, R15, !P2 ;  /* 0x0000000f00008207 */ /* 0x000fe40005000000 */
[----:B------:R-:W-:Y:S02]  /*0390*/  ISETP.GE.AND P0, PT, R2, 0x800, PT ;  /* 0x000008000200780c */ /* 0x000fe40003f06270 */
[----:B------:R-:W-:Y:S02]  /*03a0*/  P2R R23, PR, RZ, 0x4 ;  /* 0x00000004ff177803 */ /* 0x000fe40000000000 */
[----:B------:R-:W-:-:S04]  /*03b0*/  ISETP.LT.AND P2, PT, R5, 0x1, !P0 ;  /* 0x000000010500780c */ /* 0x000fc80004741270 */
[----:B------:R-:W-:Y:S02]  /*03c0*/  ISETP.GT.AND P3, PT, R8, RZ, P2 ;  /* 0x000000ff0800720c */ /* 0x000fe40001764270 */
[----:B------:R-:W-:-:S11]  /*03d0*/  P2R R10, PR, RZ, 0x4 ;  /* 0x00000004ff0a7803 */ /* 0x000fd60000000000 */
[----:B------:R-:W2:Y:S01]  /*03e0*/  @P3 LDG.E.64 R12, desc[UR4][R20.64] ;  /* 0x00000004140c3981 */ /* 0x000ea2000c1e1b00 */
[----:B------:R-:W-:Y:S01]  /*03f0*/  IMAD.WIDE R16, R2, 0x4, R18 ;  /* 0x0000000402107825 */ /* 0x000fe200078e0212 */
[----:B--2---:R-:W-:Y:S02]  /*0400*/  SEL R14, R12, 0xff800000, P3 ;  /* 0xff8000000c0e7807 */ /* 0x004fe40001800000 */
[----:B------:R-:W-:Y:S02]  /*0410*/  SEL R13, R13, 0xff800000, P3 ;  /* 0xff8000000d0d7807 */ /* 0x000fe40001800000 */
[-C--:B------:R-:W-:Y:S02]  /*0420*/  FSETP.NAN.AND P3, PT, R14, R14.reuse, PT ;  /* 0x0000000e0e00720b */ /* 0x080fe40003f68000 */
[----:B------:R-:W-:-:S04]  /*0430*/  FSETP.GEU.AND P2, PT, R7, R14, PT ;  /* 0x0000000e0700720b */ /* 0x000fc80003f4e000 */
[----:B------:R-:W-:-:S07]  /*0440*/  P2R R12, PR, RZ, 0x4 ;  /* 0x00000004ff0c7803 */ /* 0x000fce0000000000 */
[----:B------:R-:W-:Y:S02]  /*0450*/  @!P3 SEL R14, R14, R7, !P2 ;  /* 0x000000070e0eb207 */ /* 0x000fe40005000000 */
[-C--:B------:R-:W-:Y:S02]  /*0460*/  FSETP.NAN.AND P3, PT, R13, R13.reuse, PT ;  /* 0x0000000d0d00720b */ /* 0x080fe40003f68000 */
[----:B------:R-:W-:-:S04]  /*0470*/  FSETP.GEU.AND P2, PT, R0, R13, PT ;  /* 0x0000000d0000720b */ /* 0x000fc80003f4e000 */
[----:B------:R-:W-:-:S07]  /*0480*/  P2R R4, PR, RZ, 0x4 ;  /* 0x00000004ff047803 */ /* 0x000fce0000000000 */
[----:B------:R-:W-:Y:S02]  /*0490*/  @!P3 SEL R13, R13, R0, !P2 ;  /* 0x000000000d0db207 */ /* 0x000fe40005000000 */
[----:B------:R-:W-:-:S04]  /*04a0*/  ISETP.GT.U32.AND P3, PT, R5, -0x3, PT ;  /* 0xfffffffd0500780c */ /* 0x000fc80003f64070 */
[----:B------:R-:W-:-:S04]  /*04b0*/  ISETP.GT.AND P6, PT, R8, RZ, P3 ;  /* 0x000000ff0800720c */ /* 0x000fc80001fc4270 */
[----:B------:R-:W-:-:S13]  /*04c0*/  ISETP.LT.AND P6, PT, R2, 0x800, P6 ;  /* 0x000008000200780c */ /* 0x000fda00037c1270 */
[----:B------:R-:W2:Y:S02]  /*04d0*/  @P6 LDG.E.64 R24, desc[UR4][R16.64] ;  /* 0x0000000410186981 */ /* 0x000ea4000c1e1b00 */
        /* <DEDUP_REMOVED lines=10> */
[----:B------:R-:W-:-:S04]  /*0580*/  ISETP.NE.AND P2, PT, R9, RZ, PT ;  /* 0x000000ff0900720c */ /* 0x000fc80003f45270 */
[----:B------:R-:W-:Y:S02]  /*0590*/  ISETP.GT.AND P6, PT, R8, -0x1, P2 ;  /* 0xffffffff0800780c */ /* 0x000fe400017c4270 */
[----:B------:R-:W-:Y:S02]  /*05a0*/  P2R R11, PR, RZ, 0x4 ;  /* 0x00000004ff0b7803 */ /* 0x000fe40000000000 */
[----:B------:R-:W-:-:S13]  /*05b0*/  ISETP.LT.AND P6, PT, R2, 0x800, P6 ;  /* 0x000008000200780c */ /* 0x000fda00037c1270 */
[----:B------:R1:W2:Y:S01]  /*05c0*/  @P6 LDG.E.64 R26, desc[UR4][R20.64] ;  /* 0x00000004141a6981 */ /* 0x0002a2000c1e1b00 */
[C---:B------:R-:W-:Y:S02]  /*05d0*/  FSETP.GEU.AND P2, PT, R29.reuse, -INF , PT ;  /* 0xff8000001d00780b */ /* 0x040fe40003f4e000 */
[----:B------:R-:W-:Y:S02]  /*05e0*/  LOP3.LUT R13, R8, R5, RZ, 0xfc, !PT ;  /* 0x00000005080d7212 */ /* 0x000fe400078efcff */
[----:B------:R-:W-:Y:S02]  /*05f0*/  SEL R29, R29, 0xff800000, P2 ;  /* 0xff8000001d1d7807 */ /* 0x000fe40001000000 */
[----:B------:R-:W-:Y:S02]  /*0600*/  P2R R7, PR, RZ, 0x4 ;  /* 0x00000004ff077803 */ /* 0x000fe40000000000 */
[----:B-1----:R-:W-:Y:S02]  /*0610*/  CS2R R20, SRZ ;  /* 0x0000000000147805 */ /* 0x002fe4000001ff00 */
[----:B--2---:R-:W-:-:S02]  /*0620*/  SEL R26, R26, 0xff800000, P6 ;  /* 0xff8000001a1a7807 */ /* 0x004fc40003000000 */
[----:B------:R-:W-:Y:S02]  /*0630*/  SEL R27, R27, 0xff800000, P6 ;  /* 0xff8000001b1b7807 */ /* 0x000fe40003000000 */
[-C--:B------:R-:W-:Y:S02]  /*0640*/  FSETP.NAN.AND P6, PT, R26, R26.reuse, PT ;  /* 0x0000001a1a00720b */ /* 0x080fe40003fc8000 */
[----:B------:R-:W-:-:S04]  /*0650*/  FSETP.GEU.AND P2, PT, R29, R26, PT ;  /* 0x0000001a1d00720b */ /* 0x000fc80003f4e000 */
[----:B------:R-:W-:-:S07]  /*0660*/  P2R R0, PR, RZ, 0x4 ;  /* 0x00000004ff007803 */ /* 0x000fce0000000000 */
[----:B------:R-:W-:Y:S02]  /*0670*/  @!P6 SEL R26, R26, R29, !P2 ;  /* 0x0000001d1a1ae207 */ /* 0x000fe40005000000 */
[----:B------:R-:W-:Y:S02]  /*0680*/  FSETP.NAN.AND P6, PT, R27, R27, PT ;  /* 0x0000001b1b00720b */ /* 0x000fe40003fc8000 */
[----:B------:R-:W-:-:S04]  /*0690*/  FSETP.GEU.AND P2, PT, R22, -INF , PT ;  /* 0xff8000001600780b */ /* 0x000fc80003f4e000 */
[----:B------:R-:W-:Y:S02]  /*06a0*/  SEL R22, R22, 0xff800000, P2 ;  /* 0xff80000016167807 */ /* 0x000fe40001000000 */
[----:B------:R-:W-:Y:S02]  /*06b0*/  P2R R9, PR, RZ, 0x4 ;  /* 0x00000004ff097803 */ /* 0x000fe40000000000 */
[----:B------:R-:W-:-:S04]  /*06c0*/  FSETP.GEU.AND P2, PT, R22, R27, PT ;  /* 0x0000001b1600720b */ /* 0x000fc80003f4e000 */
[----:B------:R-:W-:Y:S02]  /*06d0*/  @!P6 SEL R27, R27, R22, !P2 ;  /* 0x000000161b1be207 */ /* 0x000fe40005000000 */
[----:B------:R-:W-:Y:S02]  /*06e0*/  ISETP.GT.AND P6, PT, R13, -0x1, !P0 ;  /* 0xffffffff0d00780c */ /* 0x000fe400047c4270 */
[----:B------:R-:W-:-:S11]  /*06f0*/  P2R R14, PR, RZ, 0x4 ;  /* 0x00000004ff0e7803 */ /* 0x000fd60000000000 */
[----:B------:R-:W2:Y:S01]  /*0700*/  @P6 LDG.E.64 R20, desc[UR4][R16.64] ;  /* 0x0000000410146981 */ /* 0x000ea2000c1e1b00 */
[----:B------:R-:W-:-:S04]  /*0710*/  VIADD R35, R2, 0x80 ;  /* 0x0000008002237836 */ /* 0x000fc80000000000 */
[----:B------:R-:W-:Y:S01]  /*0720*/  IMAD.WIDE R34, R35, 0x4, R18 ;  /* 0x0000000423227825 */ /* 0x000fe200078e0212 */
[----:B--2---:R-:W-:Y:S02]  /*0730*/  SEL R25, R20, 0xff800000, P6 ;  /* 0xff80000014197807 */ /* 0x004fe40003000000 */
[----:B------:R-:W-:Y:S02]  /*0740*/  SEL R29, R21, 0xff800000, P6 ;  /* 0xff800000151d7807 */ /* 0x000fe40003000000 */
[----:B------:R-:W-:Y:S02]  /*0750*/  CS2R R20, SRZ ;  /* 0x0000000000147805 */ /* 0x000fe4000001ff00 */
        /* <DEDUP_REMOVED lines=8> */
[----:B------:R-:W-:-:S04]  /*07e0*/  ISETP.LT.AND P2, PT, R5, 0x1, !P0 ;  /* 0x000000010500780c */ /* 0x000fc80004741270 */
[----:B------:R-:W-:-:S13]  /*07f0*/  ISETP.GT.AND P6, PT, R8, -0x1, P2 ;  /* 0xffffffff0800780c */ /* 0x000fda00017c4270 */
[----:B------:R-:W2:Y:S01]  /*0800*/  @P6 LDG.E.64 R20, desc[UR4][R34.64] ;  /* 0x0000000422146981 */ /* 0x000ea2000c1e1b00 */
[----:B------:R-:W-:Y:S01]  /*0810*/  ISETP.GT.AND P3, PT, R8, -0x1, P3 ;  /* 0xffffffff0800780c */ /* 0x000fe20001f64270 */
[----:B------:R-:W-:-:S03]  /*0820*/  VIADD R37, R2, 0x100 ;  /* 0x0000010002257836 */ /* 0x000fc60000000000 */
[----:B------:R-:W-:Y:S01]  /*0830*/  ISETP.LT.AND P3, PT, R2, 0x800, P3 ;  /* 0x000008000200780c */ /* 0x000fe20001f61270 */
[----:B------:R-:W-:Y:S01]  /*0840*/  IMAD.WIDE R36, R37, 0x4, R18 ;  /* 0x0000000425247825 */ /* 0x000fe200078e0212 */
[----:B--2---:R-:W-:Y:S02]  /*0850*/  SEL R28, R20, 0xff800000, P6 ;  /* 0xff800000141c7807 */ /* 0x004fe40003000000 */
[----:B------:R-:W-:Y:S02]  /*0860*/  SEL R30, R21, 0xff800000, P6 ;  /* 0xff800000151e7807 */ /* 0x000fe40003000000 */
[----:B------:R-:W-:Y:S02]  /*0870*/  CS2R R20, SRZ ;  /* 0x0000000000147805 */ /* 0x000fe4000001ff00 */
[-C--:B------:R-:W-:Y:S02]  /*0880*/  FSETP.NAN.AND P6, PT, R28, R28.reuse, PT ;  /* 0x0000001c1c00720b */ /* 0x080fe40003fc8000 */
[----:B------:R-:W-:-:S03]  /*0890*/  FSETP.GEU.AND P2, PT, R25, R28, PT ;  /* 0x0000001c1900720b */ /* 0x000fc60003f4e000 */
[----:B------:R-:W2:Y:S01]  /*08a0*/  @P3 LDG.E.64 R20, desc[UR4][R36.64] ;  /* 0x0000000424143981 */ /* 0x000ea2000c1e1b00 */
[----:B------:R-:W-:-:S07]  /*08b0*/  P2R R26, PR, RZ, 0x4 ;  /* 0x00000004ff1a7803 */ /* 0x000fce0000000000 */
[----:B------:R-:W-:Y:S02]  /*08c0*/  @!P6 SEL R28, R28, R25, !P2 ;  /* 0x000000191c1ce207 */ /* 0x000fe40005000000 */
[-C--:B------:R-:W-:Y:S02]  /*08d0*/  FSETP.NAN.AND P6, PT, R30, R30.reuse, PT ;  /* 0x0000001e1e00720b */ /* 0x080fe40003fc8000 */
[----:B------:R-:W-:-:S04]  /*08e0*/  FSETP.GEU.AND P2, PT, R29, R30, PT ;  /* 0x0000001e1d00720b */ /* 0x000fc80003f4e000 */
[----:B------:R-:W-:-:S07]  /*08f0*/  P2R R25, PR, RZ, 0x4 ;  /* 0x00000004ff197803 */ /* 0x000fce0000000000 */
[----:B------:R-:W-:Y:S02]  /*0900*/  @!P6 SEL R30, R30, R29, !P2 ;  /* 0x0000001d1e1ee207 */ /* 0x000fe40005000000 */
[----:B--2---:R-:W-:Y:S02]  /*0910*/  SEL R33, R20, 0xff800000, P3 ;  /* 0xff80000014217807 */ /* 0x004fe40001800000 */
[----:B------:R-:W-:Y:S02]  /*0920*/  SEL R31, R21, 0xff800000, P3 ;  /* 0xff800000151f7807 */ /* 0x000fe40001800000 */
[-C--:B------:R-:W-:Y:S02]  /*0930*/  FSETP.NAN.AND P3, PT, R33, R33.reuse, PT ;  /* 0x000000212100720b */ /* 0x080fe40003f68000 */
[----:B------:R-:W-:-:S11]  /*0940*/  FSETP.GEU.AND P2, PT, R28, R33, PT ;  /* 0x000000211c00720b */ /* 0x000fd60003f4e000 */
[----:B------:R-:W-:Y:S02]  /*0950*/  @!P3 SEL R33, R33, R28, !P2 ;  /* 0x0000001c2121b207 */ /* 0x000fe40005000000 */
[-C--:B------:R-:W-:Y:S02]  /*0960*/  FSETP.NAN.AND P3, PT, R31, R31.reuse, PT ;  /* 0x0000001f1f00720b */ /* 0x080fe40003f68000 */
[----:B------:R-:W-:Y:S02]  /*0970*/  P2R R29, PR, RZ, 0x4 ;  /* 0x00000004ff1d7803 */ /* 0x000fe40000000000 */
[----:B------:R-:W-:-:S09]  /*0980*/  FSETP.GEU.AND P2, PT, R30, R31, PT ;  /* 0x0000001f1e00720b */ /* 0x000fd20003f4e000 */
[----:B------:R-:W-:Y:S02]  /*0990*/  @!P3 SEL R31, R31, R30, !P2 ;  /* 0x0000001e1f1fb207 */ /* 0x000fe40005000000 */
[----:B------:R-:W-:-:S04]  /*09a0*/  ISETP.LT.AND P3, PT, R8, 0x1, !P0 ;  /* 0x000000010800780c */ /* 0x000fc80004761270 */
[----:B------:R-:W-:Y:S02]  /*09b0*/  ISETP.GT.AND P6, PT, R5, RZ, P3 ;  /* 0x000000ff0500720c */ /* 0x000fe40001fc4270 */
[----:B------:R-:W-:-:S11]  /*09c0*/  CS2R R20, SRZ ;  /* 0x0000000000147805 */ /* 0x000fd6000001ff00 */
[----:B------:R-:W2:Y:S01]  /*09d0*/  @P6 LDG.E.64 R20, desc[UR4][R34.64] ;  /* 0x0000000422146981 */ /* 0x000ea2000c1e1b00 */
[----:B------:R-:W-:Y:S02]  /*09e0*/  P2R R28, PR, RZ, 0x4 ;  /* 0x00000004ff1c7803 */ /* 0x000fe40000000000 */
[----:B------:R-:W-:Y:S02]  /*09f0*/  FSETP.GEU.AND P2, PT, R31, -INF , PT ;  /* 0xff8000001f00780b */ /* 0x000fe40003f4e000 */
[----:B------:R-:W-:Y:S02]  /*0a00*/  P2R R27, PR, RZ, 0x1 ;  /* 0x00000001ff1b7803 */ /* 0x000fe40000000000 */
[----:B--2---:R-:W-:Y:S02]  /*0a10*/  SEL R35, R21, 0xff800000, P6 ;  /* 0xff80000015237807 */ /* 0x004fe40003000000 */
[----:B------:R-:W-:Y:S02]  /*0a20*/  SEL R34, R20, 0xff800000, P6 ;  /* 0xff80000014227807 */ /* 0x000fe40003000000 */
[----:B------:R-:W-:-:S02]  /*0a30*/  FSETP.NAN.AND P6, PT, R35, R35, PT ;  /* 0x000000232300720b */ /* 0x000fc40003fc8000 */
[----:B------:R-:W-:-:S04]  /*0a40*/  SEL R20, R31, 0xff800000, P2 ;  /* 0xff8000001f147807 */ /* 0x000fc80001000000 */
[----:B------:R-:W-:-:S04]  /*0a50*/  FSETP.GEU.AND P0, PT, R20, R35, PT ;  /* 0x000000231400720b */ /* 0x000fc80003f0e000 */
[----:B------:R-:W-:-:S03]  /*0a60*/  P2R R31, PR, RZ, 0x1 ;  /* 0x00000001ff1f7803 */ /* 0x000fc60000000000 */
[----:B------:R-:W-:Y:S02]  /*0a70*/  @!P6 SEL R35, R35, R20, !P0 ;  /* 0x000000142323e207 */ /* 0x000fe40004000000 */
[----:B------:R-:W-:Y:S02]  /*0a80*/  FSETP.NAN.AND P6, PT, R34, R34, PT ;  /* 0x000000222200720b */ /* 0x000fe40003fc8000 */
[----:B------:R-:W-:-:S04]  /*0a90*/  FSETP.GEU.AND P0, PT, R33, -INF , PT ;  /* 0xff8000002100780b */ /* 0x000fc80003f0e000 */
[----:B------:R-:W-:Y:S02]  /*0aa0*/  SEL R21, R33, 0xff800000, P0 ;  /* 0xff80000021157807 */ /* 0x000fe40000000000 */
[----:B------:R-:W-:Y:S02]  /*0ab0*/  P2R R32, PR, RZ, 0x1 ;  /* 0x00000001ff207803 */ /* 0x000fe40000000000 */
[----:B------:R-:W-:-:S04]  /*0ac0*/  FSETP.GEU.AND P0, PT, R21, R34, PT ;  /* 0x000000221500720b */ /* 0x000fc80003f0e000 */
[----:B------:R-:W-:Y:S02]  /*0ad0*/  @!P6 SEL R34, R34, R21, !P0 ;  /* 0x000000152222e207 */ /* 0x000fe40004000000 */
[----:B------:R-:W-:Y:S02]  /*0ae0*/  ISETP.GT.AND P6, PT, R5, -0x1, P3 ;  /* 0xffffffff0500780c */ /* 0x000fe40001fc4270 */
[----:B------:R-:W-:-:S11]  /*0af0*/  CS2R R20, SRZ ;  /* 0x0000000000147805 */ /* 0x000fd6000001ff00 */
[----:B------:R1:W2:Y:S01]  /*0b00*/  @P6 LDG.E.64 R20, desc[UR4][R36.64] ;  /* 0x0000000424146981 */ /* 0x0002a2000c1e1b00 */
[----:B------:R-:W-:Y:S02]  /*0b10*/  P2R R33, PR, RZ, 0x1 ;  /* 0x00000001ff217803 */ /* 0x000fe40000000000 */
[----:B------:R-:W-:Y:S02]  /*0b20*/  ISETP.NE.AND P0, PT, R24, RZ, PT ;  /* 0x000000ff1800720c */ /* 0x000fe40003f05270 */
[----:B------:R-:W-:Y:S01]  /*0b30*/  P2R R30, PR, RZ, 0x4 ;  /* 0x00000004ff1e7803 */ /* 0x000fe20000000000 */
[----:B-1----:R-:W-:-:S04]  /*0b40*/  VIADD R37, R2, 0x180 ;  /* 0x0000018002257836 */ /* 0x002fc80000000000 */
[----:B------:R-:W-:Y:S01]  /*0b50*/  IMAD.WIDE R36, R37, 0x4, R18 ;  /* 0x0000000425247825 */ /* 0x000fe200078e0212 */
[----:B--2---:R-:W-:Y:S02]  /*0b60*/  SEL R24, R21, 0xff800000, P6 ;  /* 0xff80000015187807 */ /* 0x004fe40003000000 */
[----:B------:R-:W-:Y:S02]  /*0b70*/  SEL R21, R20, 0xff800000, P6 ;  /* 0xff80000014157807 */ /* 0x000fe40003000000 */
[-C--:B------:R-:W-:Y:S02]  /*0b80*/  FSETP.NAN.AND P6, PT, R24, R24.reuse, PT ;  /* 0x000000181800720b */ /* 0x080fe40003fc8000 */
[----:B------:R-:W-:-:S11]  /*0b90*/  FSETP.GEU.AND P2, PT, R35, R24, PT ;  /* 0x000000182300720b */ /* 0x000fd60003f4e000 */
[----:B------:R-:W-:Y:S02]  /*0ba0*/  @!P6 SEL R24, R24, R35, !P2 ;  /* 0x000000231818e207 */ /* 0x000fe40005000000 */
[-C--:B------:R-:W-:Y:S02]  /*0bb0*/  FSETP.NAN.AND P6, PT, R21, R21.reuse, PT ;  /* 0x000000151500720b */ /* 0x080fe40003fc8000 */
[----:B------:R-:W-:Y:S02]  /*0bc0*/  SEL R35, RZ, 0x6, !P1 ;  /* 0x00000006ff237807 */ /* 0x000fe40004800000 */
[----:B------:R-:W-:-:S09]  /*0bd0*/  FSETP.GEU.AND P1, PT, R34, R21, PT ;  /* 0x000000152200720b */ /* 0x000fd20003f2e000 */
[----:B------:R-:W-:Y:S02]  /*0be0*/  @!P6 SEL R21, R21, R34, !P1 ;  /* 0x000000221515e207 */ /* 0x000fe40004800000 */
[----:B------:R-:W-:Y:S02]  /*0bf0*/  ISETP.NE.AND P6, PT, R12, RZ, PT ;  /* 0x000000ff0c00720c */ /* 0x000fe40003fc5270 */
[----:B------:R-:W-:Y:S02]  /*0c00*/  SEL R12, RZ, 0x6, !P4 ;  /* 0x00000006ff0c7807 */ /* 0x000fe40006000000 */
[----:B------:R-:W-:Y:S02]  /*0c10*/  ISETP.LT.AND P4, PT, R5, 0x1, P3 ;  /* 0x000000010500780c */ /* 0x000fe40001f81270 */
[----:B------:R-:W-:Y:S02]  /*0c20*/  P2R R20, PR, RZ, 0x4 ;  /* 0x00000004ff147803 */ /* 0x000fe40000000000 */
[----:B------:R-:W-:-:S02]  /*0c30*/  P2R R34, PR, RZ, 0x2 ;  /* 0x00000002ff227803 */ /* 0x000fc40000000000 */
[----:B------:R-:W-:Y:S02]  /*0c40*/  ISETP.NE.AND P2, PT, R15, RZ, PT ;  /* 0x000000ff0f00720c */ /* 0x000fe40003f45270 */
[----:B------:R-:W-:Y:S02]  /*0c50*/  ISETP.NE.AND P1, PT, R14, RZ, PT ;  /* 0x000000ff0e00720c */ /* 0x000fe40003f25270 */
[----:B------:R-:W-:-:S06]  /*0c60*/  CS2R R14, SRZ ;  /* 0x00000000000e7805 */ /* 0x000fcc000001ff00 */
[----:B------:R-:W2:Y:S01]  /*0c70*/  @P4 LDG.E.64 R14, desc[UR4][R36.64] ;  /* 0x00000004240e4981 */ /* 0x000ea2000c1e1b00 */
[----:B------:R-:W-:Y:S02]  /*0c80*/  SEL R35, R35, 0x7, P5 ;  /* 0x0000000723237807 */ /* 0x000fe40002800000 */
[----:B------:R-:W-:-:S04]  /*0c90*/  ISETP.NE.AND P5, PT, R23, RZ, PT ;  /* 0x000000ff1700720c */ /* 0x000fc80003fa5270 */
[----:B------:R-:W-:Y:S02]  /*0ca0*/  SEL R12, R12, 0x7, P5 ;  /* 0x000000070c0c7807 */ /* 0x000fe40002800000 */
[----:B------:R-:W-:Y:S02]  /*0cb0*/  SEL R35, R35, 0x8, P6 ;  /* 0x0000000823237807 */ /* 0x000fe40003000000 */
[----:B------:R-:W-:Y:S02]  /*0cc0*/  ISETP.NE.AND P6, PT, R26, RZ, PT ;  /* 0x000000ff1a00720c */ /* 0x000fe40003fc5270 */
[----:B------:R-:W-:Y:S02]  /*0cd0*/  SEL R26, R35, 0x9, P0 ;  /* 0x00000009231a7807 */ /* 0x000fe40000000000 */
[----:B------:R-:W-:Y:S01]  /*0ce0*/  ISETP.GT.U32.AND P3, PT, R5, -0x3, P3 ;  /* 0xfffffffd0500780c */ /* 0x000fe20001f64070 */
[----:B------:R-:W-:Y:S01]  /*0cf0*/  VIADD R23, R2, 0x200 ;  /* 0x0000020002177836 */ /* 0x000fe20000000000 */
[----:B--2---:R-:W-:-:S02]  /*0d00*/  SEL R14, R14, 0xff800000, P4 ;  /* 0xff8000000e0e7807 */ /* 0x004fc40002000000 */
[----:B------:R-:W-:Y:S02]  /*0d10*/  SEL R15, R15, 0xff800000, P4 ;  /* 0xff8000000f0f7807 */ /* 0x000fe40002000000 */
[-C--:B------:R-:W-:Y:S02]  /*0d20*/  FSETP.NAN.AND P4, PT, R14, R14.reuse, PT ;  /* 0x0000000e0e00720b */ /* 0x080fe40003f88000 */
[----:B------:R-:W-:-:S11]  /*0d30*/  FSETP.GEU.AND P5, PT, R21, R14, PT ;  /* 0x0000000e1500720b */ /* 0x000fd60003fae000 */
[----:B------:R-:W-:Y:S02]  /*0d40*/  @!P4 SEL R14, R14, R21, !P5 ;  /* 0x000000150e0ec207 */ /* 0x000fe40006800000 */
[----:B------:R-:W-:-:S04]  /*0d50*/  ISETP.NE.AND P4, PT, R4, RZ, PT ;  /* 0x000000ff0400720c */ /* 0x000fc80003f85270 */
[----:B------:R-:W-:Y:S02]  /*0d60*/  SEL R12, R12, 0x8, P4 ;  /* 0x000000080c0c7807 */ /* 0x000fe40002000000 */
[-C--:B------:R-:W-:Y:S02]  /*0d70*/  FSETP.NAN.AND P4, PT, R15, R15.reuse, PT ;  /* 0x0000000f0f00720b */ /* 0x080fe40003f88000 */
[----:B------:R-:W-:-:S11]  /*0d80*/  FSETP.GEU.AND P0, PT, R24, R15, PT ;  /* 0x0000000f1800720b */ /* 0x000fd60003f0e000 */
[----:B------:R-:W-:Y:S02]  /*0d90*/  @!P4 SEL R15, R15, R24, !P0 ;  /* 0x000000180f0fc207 */ /* 0x000fe40004000000 */
[----:B------:R-:W-:Y:S02]  /*0da0*/  SEL R24, R12, 0x9, P2 ;  /* 0x000000090c187807 */ /* 0x000fe40001000000 */
[----:B------:R-:W-:Y:S02]  /*0db0*/  ISETP.NE.AND P2, PT, R13, RZ, PT ;  /* 0x000000ff0d00720c */ /* 0x000fe40003f45270 */
[----:B------:R-:W-:Y:S02]  /*0dc0*/  CS2R R12, SRZ ;  /* 0x00000000000c7805 */ /* 0x000fe4000001ff00 */
[----:B------:R-:W-:Y:S01]  /*0dd0*/  ISETP.NE.AND P4, PT, R22, RZ, PT ;  /* 0x000000ff1600720c */ /* 0x000fe20003f85270 */
[----:B------:R-:W-:-:S05]  /*0de0*/  IMAD.WIDE R22, R23, 0x4, R18 ;  /* 0x0000000417167825 */ /* 0x000fca00078e0212 */
[----:B------:R-:W2:Y:S01]  /*0df0*/  @P3 LDG.E.64 R12, desc[UR4][R22.64] ;  /* 0x00000004160c3981 */ /* 0x000ea2000c1e1b00 */
[----:B------:R-:W-:Y:S02]  /*0e00*/  P2R R4, PR, RZ, 0x20 ;  /* 0x00000020ff047803 */ /* 0x000fe40000000000 */
[----:B------:R-:W-:Y:S02]  /*0e10*/  P2R R21, PR, RZ, 0x1 ;  /* 0x00000001ff157803 */ /* 0x000fe40000000000 */
[----:B------:R-:W-:Y:S02]  /*0e20*/  ISETP.NE.AND P5, PT, R0, RZ, PT ;  /* 0x000000ff0000720c */ /* 0x000fe40003fa5270 */
[----:B------:R-:W-:-:S04]  /*0e30*/  ISETP.NE.AND P0, PT, R7, RZ, PT ;  /* 0x000000ff0700720c */ /* 0x000fc80003f05270 */
[----:B------:R-:W-:-:S04]  /*0e40*/  SEL R26, R26, 0xa, P0 ;  /* 0x0000000a1a1a7807 */ /* 0x000fc80000000000 */
[----:B------:R-:W-:-:S04]  /*0e50*/  SEL R26, R26, 0xb, P5 ;  /* 0x0000000b1a1a7807 */ /* 0x000fc80002800000 */
[----:B------:R-:W-:Y:S02]  /*0e60*/  SEL R26, R26, 0xc, P2 ;  /* 0x0000000c1a1a7807 */ /* 0x000fe40001000000 */
[----:B--2---:R-:W-:Y:S02]  /*0e70*/  SEL R0, R13, 0xff800000, P3 ;  /* 0xff8000000d007807 */ /* 0x004fe40001800000 */
[----:B------:R-:W-:Y:S02]  /*0e80*/  SEL R7, R12, 0xff800000, P3 ;  /* 0xff8000000c077807 */ /* 0x000fe40001800000 */
[----:B------:R-:W-:-:S04]  /*0e90*/  ISETP.NE.AND P3, PT, R9, RZ, PT ;  /* 0x000000ff0900720c */ /* 0x000fc80003f65270 */
[----:B------:R-:W-:Y:S02]  /*0ea0*/  SEL R9, R24, 0xa, P3 ;  /* 0x0000000a18097807 */ /* 0x000fe40001800000 */
[-C--:B------:R-:W-:Y:S02]  /*0eb0*/  FSETP.NAN.AND P3, PT, R0, R0.reuse, PT ;  /* 0x000000000000720b */ /* 0x080fe40003f68000 */
[----:B------:R-:W-:-:S11]  /*0ec0*/  FSETP.GEU.AND P5, PT, R15, R0, PT ;  /* 0x000000000f00720b */ /* 0x000fd60003fae000 */
[----:B------:R-:W-:Y:S02]  /*0ed0*/  @!P3 SEL R0, R0, R15, !P5 ;  /* 0x0000000f0000b207 */ /* 0x000fe40006800000 */
[-C--:B------:R-:W-:Y:S02]  /*0ee0*/  FSETP.NAN.AND P3, PT, R7, R7.reuse, PT ;  /* 0x000000070700720b */ /* 0x080fe40003f68000 */
[----:B------:R-:W-:-:S04]  /*0ef0*/  FSETP.GEU.AND P2, PT, R14, R7, PT ;  /* 0x000000070e00720b */ /* 0x000fc80003f4e000 */
[----:B------:R-:W-:-:S07]  /*0f00*/  P2R R15, PR, RZ, 0x4 ;  /* 0x00000004ff0f7803 */ /* 0x000fce0000000000 */
[----:B------:R-:W-:Y:S02]  /*0f10*/  @!P3 SEL R7, R7, R14, !P2 ;  /* 0x0000000e0707b207 */ /* 0x000fe40005000000 */
[----:B------:R-:W-:-:S04]  /*0f20*/  ISETP.NE.AND P2, PT, R11, RZ, PT ;  /* 0x000000ff0b00720c */ /* 0x000fc80003f45270 */
[----:B------:R-:W-:-:S04]  /*0f30*/  ISETP.GT.U32.AND P2, PT, R8, -0x3, P2 ;  /* 0xfffffffd0800780c */ /* 0x000fc80001744070 */
[----:B------:R-:W-:Y:S02]  /*0f40*/  ISETP.LT.AND P2, PT, R2, 0x800, P2 ;  /* 0x000008000200780c */ /* 0x000fe40001741270 */
[----:B------:R-:W-:-:S11]  /*0f50*/  CS2R R12, SRZ ;  /* 0x00000000000c7805 */ /* 0x000fd6000001ff00 */
[----:B------:R-:W2:Y:S01]  /*0f60*/  @P2 LDG.E.64 R12, desc[UR4][R36.64] ;  /* 0x00000004240c2981 */ /* 0x000ea2000c1e1b00 */
[----:B------:R-:W-:-:S04]  /*0f70*/  SEL R9, R9, 0xb, P1 ;  /* 0x0000000b09097807 */ /* 0x000fc80000800000 */
[----:B------:R-:W-:Y:S02]  /*0f80*/  SEL R11, R9, 0xc, P4 ;  /* 0x0000000c090b7807 */ /* 0x000fe40002000000 */
[----:B------:R-:W-:-:S04]  /*0f90*/  FSETP.GEU.AND P3, PT, R7, -INF , PT ;  /* 0xff8000000700780b */ /* 0x000fc80003f6e000 */
[----:B------:R-:W-:Y:S02]  /*0fa0*/  SEL R14, R7, 0xff800000, P3 ;  /* 0xff800000070e7807 */ /* 0x000fe40001800000 */
[----:B------:R-:W-:Y:S02]  /*0fb0*/  ISETP.NE.AND P0, PT, R25, RZ, PT ;  /* 0x000000ff1900720c */ /* 0x000fe40003f05270 */
[----:B------:R-:W-:Y:S02]  /*0fc0*/  SEL R26, R26, 0xd, P6 ;  /* 0x0000000d1a1a7807 */ /* 0x000fe40003000000 */
[----:B------:R-:W-:Y:S02]  /*0fd0*/  P2R R24, PR, RZ, 0x20 ;  /* 0x00000020ff187803 */ /* 0x000fe40000000000 */
[----:B------:R-:W-:Y:S02]  /*0fe0*/  ISETP.NE.AND P5, PT, R28, RZ, PT ;  /* 0x000000ff1c00720c */ /* 0x000fe40003fa5270 */
[----:B------:R-:W-:-:S02]  /*0ff0*/  SEL R11, R11, 0xd, P0 ;  /* 0x0000000d0b0b7807 */ /* 0x000fc40000000000 */
[----:B------:R-:W-:Y:S02]  /*1000*/  ISETP.NE.AND P0, PT, R10, RZ, PT ;  /* 0x000000ff0a00720c */ /* 0x000fe40003f05270 */
[----:B--2---:R-:W-:-:S04]  /*1010*/  SEL R9, R12, 0xff800000, P2 ;  /* 0xff8000000c097807 */ /* 0x004fc80001000000 */
[-C--:B------:R-:W-:Y:S02]  /*1020*/  FSETP.NAN.AND P4, PT, R9, R9.reuse, PT ;  /* 0x000000090900720b */ /* 0x080fe40003f88000 */
[----:B------:R-:W-:Y:S02]  /*1030*/  SEL R13, R13, 0xff800000, P2 ;  /* 0xff8000000d0d7807 */ /* 0x000fe40001000000 */
[----:B------:R-:W-:Y:S02]  /*1040*/  FSETP.GEU.AND P2, PT, R0, -INF , PT ;  /* 0xff8000000000780b */ /* 0x000fe40003f4e000 */
[----:B------:R-:W-:Y:S02]  /*1050*/  P2R R12, PR, RZ, 0x8 ;  /* 0x00000008ff0c7803 */ /* 0x000fe40000000000 */
[----:B------:R-:W-:Y:S02]  /*1060*/  FSETP.GEU.AND P3, PT, R14, R9, PT ;  /* 0x000000090e00720b */ /* 0x000fe40003f6e000 */
[----:B------:R-:W-:-:S02]  /*1070*/  P2R R25, PR, RZ, 0x4 ;  /* 0x00000004ff197803 */ /* 0x000fc40000000000 */
[----:B------:R-:W-:Y:S02]  /*1080*/  SEL R0, R0, 0xff800000, P2 ;  /* 0xff80000000007807 */ /* 0x000fe40001000000 */
[----:B------:R-:W-:Y:S02]  /*1090*/  FSETP.NAN.AND P2, PT, R13, R13, PT ;  /* 0x0000000d0d00720b */ /* 0x000fe40003f48000 */
[----:B------:R-:W-:Y:S02]  /*10a0*/  @!P4 SEL R9, R9, R14, !P3 ;  /* 0x0000000e0909c207 */ /* 0x000fe40005800000 */
[----:B------:R-:W-:-:S04]  /*10b0*/  ISETP.NE.AND P4, PT, R29, RZ, PT ;  /* 0x000000ff1d00720c */ /* 0x000fc80003f85270 */
[----:B------:R-:W-:Y:S02]  /*10c0*/  SEL R7, R26, 0xe, P4 ;  /* 0x0000000e1a077807 */ /* 0x000fe40002000000 */
[----:B------:R-:W-:-:S04]  /*10d0*/  FSETP.GEU.AND P4, PT, R0, R13, PT ;  /* 0x0000000d0000720b */ /* 0x000fc80003f8e000 */
[----:B------:R-:W-:Y:S02]  /*10e0*/  @!P2 SEL R13, R13, R0, !P4 ;  /* 0x000000000d0da207 */ /* 0x000fe40006000000 */
[----:B------:R-:W-:-:S04]  /*10f0*/  ISETP.GT.AND P2, PT, R5, -0x1, PT ;  /* 0xffffffff0500780c */ /* 0x000fc80003f44270 */
[----:B------:R-:W-:-:S04]  /*1100*/  ISETP.GT.U32.AND P2, PT, R8, -0x3, P2 ;  /* 0xfffffffd0800780c */ /* 0x000fc80001744070 */
[----:B------:R-:W-:Y:S02]  /*1110*/  ISETP.LT.AND P2, PT, R2, 0x800, P2 ;  /* 0x000008000200780c */ /* 0x000fe40001741270 */
[----:B------:R-:W-:Y:S02]  /*1120*/  SEL R0, R11, 0xe, P5 ;  /* 0x0000000e0b007807 */ /* 0x000fe40002800000 */
[----:B------:R-:W-:-:S09]  /*1130*/  CS2R R10, SRZ ;  /* 0x00000000000a7805 */ /* 0x000fd2000001ff00 */
[----:B------:R1:W2:Y:S01]  /*1140*/  @P2 LDG.E.64 R10, desc[UR4][R22.64] ;  /* 0x00000004160a2981 */ /* 0x0002a2000c1e1b00 */
[----:B------:R-:W-:Y:S02]  /*1150*/  ISETP.NE.AND P1, PT, R32, RZ, PT ;  /* 0x000000ff2000720c */ /* 0x000fe40003f25270 */
[----:B------:R-:W-:Y:S02]  /*1160*/  ISETP.NE.AND P6, PT, R33, RZ, PT ;  /* 0x000000ff2100720c */ /* 0x000fe40003fc5270 */
[----:B------:R-:W-:-:S04]  /*1170*/  SEL R7, R7, 0xf, P1 ;  /* 0x0000000f07077807 */ /* 0x000fc80000800000 */
[----:B------:R-:W-:Y:S02]  /*1180*/  SEL R7, R7, 0x10, P6 ;  /* 0x0000001007077807 */ /* 0x000fe40003000000 */
[----:B------:R-:W-:Y:S02]  /*1190*/  ISETP.NE.AND P1, PT, R34, RZ, PT ;  /* 0x000000ff2200720c */ /* 0x000fe40003f25270 */
[----:B------:R-:W-:Y:S02]  /*11a0*/  ISETP.NE.AND P5, PT, R4, RZ, PT ;  /* 0x000000ff0400720c */ /* 0x000fe40003fa5270 */
[----:B------:R-:W-:Y:S02]  /*11b0*/  SEL R7, R7, 0x11, P1 ;  /* 0x0000001107077807 */ /* 0x000fe40000800000 */
[----:B------:R-:W-:Y:S02]  /*11c0*/  P2R R26, PR, RZ, 0x10 ;  /* 0x00000010ff1a7803 */ /* 0x000fe40000000000 */
[----:B------:R-:W-:-:S02]  /*11d0*/  ISETP.NE.AND P4, PT, R30, RZ, PT ;  /* 0x000000ff1e00720c */ /* 0x000fc40003f85270 */
[----:B------:R-:W-:Y:S02]  /*11e0*/  P2R R14, PR, RZ, 0x8 ;  /* 0x00000008ff0e7803 */ /* 0x000fe40000000000 */
[----:B------:R-:W-:Y:S02]  /*11f0*/  ISETP.NE.AND P3, PT, R31, RZ, PT ;  /* 0x000000ff1f00720c */ /* 0x000fe40003f65270 */
[----:B------:R-:W-:Y:S01]  /*1200*/  SEL R0, R0, 0xf, P4 ;  /* 0x0000000f00007807 */ /* 0x000fe20002000000 */
[----:B-1----:R-:W-:-:S03]  /*1210*/  VIADD R23, R2, 0x280 ;  /* 0x0000028002177836 */ /* 0x002fc60000000000 */
[----:B------:R-:W-:Y:S02]  /*1220*/  SEL R0, R0, 0x10, P3 ;  /* 0x0000001000007807 */ /* 0x000fe40001800000 */
[----:B------:R-:W-:Y:S01]  /*1230*/  ISETP.NE.AND P3, PT, R12, RZ, PT ;  /* 0x000000ff0c00720c */ /* 0x000fe20003f65270 */
[----:B------:R-:W-:Y:S01]  /*1240*/  IMAD.WIDE R22, R23, 0x4, R18 ;  /* 0x0000000417167825 */ /* 0x000fe200078e0212 */
[----:B--2---:R-:W-:-:S04]  /*1250*/  SEL R10, R10, 0xff800000, P2 ;  /* 0xff8000000a0a7807 */ /* 0x004fc80001000000 */
[-C--:B------:R-:W-:Y:S02]  /*1260*/  FSETP.NAN.AND P6, PT, R10, R10.reuse, PT ;  /* 0x0000000a0a00720b */ /* 0x080fe40003fc8000 */
[----:B------:R-:W-:Y:S02]  /*1270*/  SEL R11, R11, 0xff800000, P2 ;  /* 0xff8000000b0b7807 */ /* 0x000fe40001000000 */
[----:B------:R-:W-:-:S09]  /*1280*/  FSETP.GEU.AND P2, PT, R9, R10, PT ;  /* 0x0000000a0900720b */ /* 0x000fd20003f4e000 */
[----:B------:R-:W-:Y:S02]  /*1290*/  @!P6 SEL R10, R10, R9, !P2 ;  /* 0x000000090a0ae207 */ /* 0x000fe40005000000 */
[-C--:B------:R-:W-:Y:S02]  /*12a0*/  FSETP.NAN.AND P6, PT, R11, R11.reuse, PT ;  /* 0x0000000b0b00720b */ /* 0x080fe40003fc8000 */
[----:B------:R-:W-:Y:S02]  /*12b0*/  SEL R9, R7, 0x12, P5 ;  /* 0x0000001207097807 */ /* 0x000fe40002800000 */
[----:B------:R-:W-:Y:S02]  /*12c0*/  ISETP.GT.U32.AND P5, PT, R8, -0x3, P0 ;  /* 0xfffffffd0800780c */ /* 0x000fe400007a4070 */
[----:B------:R-:W-:-:S07]  /*12d0*/  FSETP.GEU.AND P1, PT, R13, R11, PT ;  /* 0x0000000b0d00720b */ /* 0x000fce0003f2e000 */
[----:B------:R-:W-:Y:S02]  /*12e0*/  @!P6 SEL R11, R11, R13, !P1 ;  /* 0x0000000d0b0be207 */ /* 0x000fe40004800000 */
[----:B------:R-:W-:-:S06]  /*12f0*/  CS2R R12, SRZ ;  /* 0x00000000000c7805 */ /* 0x000fcc000001ff00 */
[----:B------:R-:W2:Y:S01]  /*1300*/  @P5 LDG.E.64 R12, desc[UR4][R22.64] ;  /* 0x00000004160c5981 */ /* 0x000ea2000c1e1b00 */
[----:B------:R-:W-:-:S04]  /*1310*/  ISETP.NE.AND P6, PT, R20, RZ, PT ;  /* 0x000000ff1400720c */ /* 0x000fc80003fc5270 */
[----:B------:R-:W-:Y:S02]  /*1320*/  SEL R4, R0, 0x11, P6 ;  /* 0x0000001100047807 */ /* 0x000fe40003000000 */
[----:B------:R-:W-:Y:S02]  /*1330*/  LOP3.LUT R5, R8, R5, RZ, 0xc0, !PT ;  /* 0x0000000508057212 */ /* 0x000fe400078ec0ff */
[----:B--2---:R-:W-:-:S04]  /*1340*/  SEL R0, R13, 0xff800000, P5 ;  /* 0xff8000000d007807 */ /* 0x004fc80002800000 */
[-C--:B------:R-:W-:Y:S02]  /*1350*/  FSETP.NAN.AND P0, PT, R0, R0.reuse, PT ;  /* 0x000000000000720b */ /* 0x080fe40003f08000 */
[----:B------:R-:W-:Y:S02]  /*1360*/  FSETP.GEU.AND P6, PT, R11, R0, PT ;  /* 0x000000000b00720b */ /* 0x000fe40003fce000 */
[----:B------:R-:W-:Y:S02]  /*1370*/  SEL R7, R12, 0xff800000, P5 ;  /* 0xff8000000c077807 */ /* 0x000fe40002800000 */
[----:B------:R-:W-:-:S07]  /*1380*/  ISETP.NE.AND P5, PT, R15, RZ, PT ;  /* 0x000000ff0f00720c */ /* 0x000fce0003fa5270 */
[----:B------:R-:W-:Y:S02]  /*1390*/  @!P0 SEL R0, R0, R11, !P6 ;  /* 0x0000000b00008207 */ /* 0x000fe40007000000 */
[----:B------:R-:W-:-:S04]  /*13a0*/  ISETP.NE.AND P0, PT, R21, RZ, PT ;  /* 0x000000ff1500720c */ /* 0x000fc80003f05270 */
[----:B------:R-:W-:Y:S02]  /*13b0*/  SEL R11, R4, 0x12, P0 ;  /* 0x00000012040b7807 */ /* 0x000fe40000000000 */
[----:B------:R-:W-:Y:S02]  /*13c0*/  ISETP.NE.AND P0, PT, R27, RZ, PT ;  /* 0x000000ff1b00720c */ /* 0x000fe40003f05270 */
[----:B------:R-:W-:Y:S02]  /*13d0*/  SEL R12, R9, 0x13, P5 ;  /* 0x00000013090c7807 */ /* 0x000fe40002800000 */
[----:B------:R-:W-:Y:S01]  /*13e0*/  ISETP.GT.U32.AND P5, PT, R5, -0x3, !P0 ;  /* 0xfffffffd0500780c */ /* 0x000fe200047a4070 */
[----:B------:R-:W-:-:S04]  /*13f0*/  VIADD R9, R2, 0x300 ;  /* 0x0000030002097836 */ /* 0x000fc80000000000 */
[----:B------:R-:W-:Y:S01]  /*1400*/  IMAD.WIDE R18, R9, 0x4, R18 ;  /* 0x0000000409127825 */ /* 0x000fe200078e0212 */
[----:B------:R-:W-:-:S07]  /*1410*/  CS2R R8, SRZ ;  /* 0x0000000000087805 */ /* 0x000fce000001ff00 */
[----:B------:R-:W2:Y:S01]  /*1420*/  @P5 LDG.E.64 R8, desc[UR4][R18.64] ;  /* 0x0000000412085981 */ /* 0x000ea2000c1e1b00 */
[----:B------:R-:W-:-:S04]  /*1430*/  ISETP.NE.AND P4, PT, R24, RZ, PT ;  /* 0x000000ff1800720c */ /* 0x000fc80003f85270 */
[----:B------:R-:W-:Y:S02]  /*1440*/  SEL R11, R11, 0x13, P4 ;  /* 0x000000130b0b7807 */ /* 0x000fe40002000000 */
[----:B------:R-:W-:Y:S02]  /*1450*/  SEL R20, R12, 0x14, P3 ;  /* 0x000000140c147807 */ /* 0x000fe40001800000 */
[----:B------:R-:W-:Y:S01]  /*1460*/  ISETP.NE.AND P3, PT, R14, RZ, PT ;  /* 0x000000ff0e00720c */ /* 0x000fe20003f65270 */
[----:B------:R-:W1:Y:S01]  /*1470*/  LDC.64 R12, c[0x0][0x228] ;  /* 0x00008a00ff0c7b82 */ /* 0x000e620000000a00 */
[----:B------:R-:W-:Y:S02]  /*1480*/  ISETP.NE.AND P4, PT, R26, RZ, PT ;  /* 0x000000ff1a00720c */ /* 0x000fe40003f85270 */
[----:B------:R-:W-:-:S05]  /*1490*/  SEL R20, R20, 0x15, P3 ;  /* 0x0000001514147807 */ /* 0x000fca0001800000 */
[----:B------:R-:W3:Y:S01]  /*14a0*/  LDC.64 R14, c[0x0][0x218] ;  /* 0x00008600ff0e7b82 */ /* 0x000ee20000000a00 */
[----:B------:R-:W-:Y:S02]  /*14b0*/  SEL R20, R20, 0x16, P2 ;  /* 0x0000001614147807 */ /* 0x000fe40001000000 */
[----:B--2---:R-:W-:Y:S02]  /*14c0*/  SEL R4, R8, 0xff800000, P5 ;  /* 0xff80000008047807 */ /* 0x004fe40002800000 */
[----:B------:R-:W-:Y:S02]  /*14d0*/  SEL R5, R9, 0xff800000, P5 ;  /* 0xff80000009057807 */ /* 0x000fe40002800000 */
[----:B------:R-:W-:-:S04]  /*14e0*/  ISETP.NE.AND P5, PT, R25, RZ, PT ;  /* 0x000000ff1900720c */ /* 0x000fc80003fa5270 */
[----:B------:R-:W-:Y:S02]  /*14f0*/  SEL R11, R11, 0x14, P5 ;  /* 0x000000140b0b7807 */ /* 0x000fe40002800000 */
[----:B------:R-:W-:Y:S02]  /*1500*/  FSETP.NAN.AND P5, PT, R7, R7, PT ;  /* 0x000000070700720b */ /* 0x000fe40003fa8000 */
[----:B------:R-:W-:Y:S02]  /*1510*/  FSETP.NAN.AND P3, PT, R5, R5, PT ;  /* 0x000000050500720b */ /* 0x000fe40003f68000 */
[----:B------:R-:W-:Y:S02]  /*1520*/  SEL R18, R11, 0x15, P4 ;  /* 0x000000150b127807 */ /* 0x000fe40002000000 */
[----:B------:R-:W-:Y:S02]  /*1530*/  FSETP.GEU.AND P4, PT, R10, R7, PT ;  /* 0x000000070a00720b */ /* 0x000fe40003f8e000 */
[----:B------:R-:W-:-:S02]  /*1540*/  FSETP.NAN.AND P2, PT, R4, R4, PT ;  /* 0x000000040400720b */ /* 0x000fc40003f48000 */
[----:B------:R-:W-:-:S03]  /*1550*/  SEL R18, R18, 0x16, P1 ;  /* 0x0000001612127807 */ /* 0x000fc60000800000 */
[----:B------:R-:W-:Y:S02]  /*1560*/  @!P5 SEL R7, R7, R10, !P4 ;  /* 0x0000000a0707d207 */ /* 0x000fe40006000000 */
[----:B------:R-:W-:Y:S02]  /*1570*/  LOP3.LUT R11, R6, 0xffffff80, RZ, 0xc0, !PT ;  /* 0xffffff80060b7812 */ /* 0x000fe400078ec0ff */
[----:B------:R-:W-:Y:S02]  /*1580*/  FSETP.GEU.AND P1, PT, R0, R5, PT ;  /* 0x000000050000720b */ /* 0x000fe40003f2e000 */
[----:B------:R-:W-:Y:S02]  /*1590*/  SEL R20, R20, 0x17, P4 ;  /* 0x0000001714147807 */ /* 0x000fe40002000000 */
[----:B------:R-:W-:Y:S01]  /*15a0*/  FSETP.GEU.AND P4, PT, R7, R4, PT ;  /* 0x000000040700720b */ /* 0x000fe20003f8e000 */
[----:B------:R-:W-:Y:S01]  /*15b0*/  IMAD.IADD R6, R2, 0x1, -R11 ;  /* 0x0000000102067824 */ /* 0x000fe200078e0a0b */
[----:B------:R-:W-:-:S02]  /*15c0*/  @!P3 SEL R5, R5, R0, !P1 ;  /* 0x000000000505b207 */ /* 0x000fc40004800000 */
[----:B------:R-:W-:Y:S02]  /*15d0*/  SEL R18, R18, 0x17, P6 ;  /* 0x0000001712127807 */ /* 0x000fe40003000000 */
[----:B------:R-:W-:Y:S01]  /*15e0*/  SEL R0, R20, 0x18, P4 ;  /* 0x0000001814007807 */ /* 0x000fe20002000000 */
[----:B------:R-:W-:Y:S01]  /*15f0*/  IMAD R3, R3, 0x200, R6 ;  /* 0x0000020003037824 */ /* 0x000fe200078e0206 */
[----:B------:R-:W-:Y:S02]  /*1600*/  @!P2 SEL R4, R4, R7, !P4 ;  /* 0x000000070404a207 */ /* 0x000fe40006000000 */
[----:B------:R-:W-:Y:S02]  /*1610*/  SEL R11, R18, 0x18, P1 ;  /* 0x00000018120b7807 */ /* 0x000fe40000800000 */
[----:B------:R-:W-:Y:S02]  /*1620*/  LOP3.LUT R0, R0, 0xff, RZ, 0xc0, !PT ;  /* 0x000000ff00007812 */ /* 0x000fe400078ec0ff */
[----:B------:R-:W-:-:S02]  /*1630*/  CS2R R8, SRZ ;  /* 0x0000000000087805 */ /* 0x000fc4000001ff00 */
[----:B------:R-:W-:Y:S01]  /*1640*/  IADD3 R6, P2, R2, UR6, RZ ;  /* 0x0000000602067c10 */ /* 0x000fe2000ff5e0ff */
[----:B---3--:R-:W-:-:S03]  /*1650*/  IMAD.WIDE R14, R3, 0x4, R14 ;  /* 0x00000004030e7825 */ /* 0x008fc600078e020e */
[----:B------:R-:W-:Y:S01]  /*1660*/  LEA.HI.X.SX32 R7, R2, UR7, 0x1, P2 ;  /* 0x0000000702077c11 */ /* 0x000fe200090f0eff */
[----:B------:R-:W-:Y:S01]  /*1670*/  IMAD R11, R11, 0x100, R0 ;  /* 0x000001000b0b7824 */ /* 0x000fe200078e0200 */
[----:B------:R2:W5:Y:S04]  /*1680*/  @!P0 LDG.E.64 R8, desc[UR4][R16.64] ;  /* 0x0000000410088981 */ /* 0x000568000c1e1b00 */
[----:B------:R2:W-:Y:S01]  /*1690*/  @!P0 STG.E.64 desc[UR4][R14.64], R4 ;  /* 0x000000040e008986 */ /* 0x0005e2000c101b04 */
[----:B-1----:R-:W-:-:S03]  /*16a0*/  IMAD.WIDE R12, R3, 0x4, R12 ;  /* 0x00000004030c7825 */ /* 0x002fc600078e020c */
[----:B------:R2:W-:Y:S01]  /*16b0*/  @!P0 STG.E.U16 desc[UR4][R6.64], R11 ;  /* 0x0000000b06008986 */ /* 0x0005e2000c101504 */
[----:B------:R-:W-:Y:S05]  /*16c0*/  @P0 EXIT ;  /* 0x000000000000094d */ /* 0x000fea0003800000 */
[----:B-----5:R-:W-:Y:S01]  /*16d0*/  STG.E.64 desc[UR4][R12.64], R8 ;  /* 0x000000080c007986 */ /* 0x020fe2000c101b04 */
[----:B------:R-:W-:Y:S05]  /*16e0*/  EXIT ;  /* 0x000000000000794d */ /* 0x000fea0003800000 */
.L_x_0:
[----:B------:R-:W-:-:S00]  /*16f0*/  BRA `(.L_x_0) ;  /* 0xfffffffc00fc7947 */ /* 0x000fc0000383ffff */
[----:B------:R-:W-:-:S00]  /*1700*/  NOP ;  /* 0x0000000000007918 */ /* 0x000fc00000000000 */
[----:B------:R-:W-:-:S00]  /*1710*/  NOP ;  /* 0x0000000000007918 */ /* 0x000fc00000000000 */
[----:B------:R-:W-:-:S00]  /*1720*/  NOP ;  /* 0x0000000000007918 */ /* 0x000fc00000000000 */
[----:B------:R-:W-:-:S00]  /*1730*/  NOP ;  /* 0x0000000000007918 */ /* 0x000fc00000000000 */
[----:B------:R-:W-:-:S00]  /*1740*/  NOP ;  /* 0x0000000000007918 */ /* 0x000fc00000000000 */
[----:B------:R-:W-:-:S00]  /*1750*/  NOP ;  /* 0x0000000000007918 */ /* 0x000fc00000000000 */
[----:B------:R-:W-:-:S00]  /*1760*/  NOP ;  /* 0x0000000000007918 */ /* 0x000fc00000000000 */
[----:B------:R-:W-:-:S00]  /*1770*/  NOP ;  /* 0x0000000000007918 */ /* 0x000fc00000000000 */
.L_x_1:


//--------------------- .nv.constant0.triton_poi_fused_cat_max_pool2d_with_indices_38 --------------------------
	.section	.nv.constant0.triton_poi_fused_cat_max_pool2d_with_indices_38,"a",@progbits
	.sectionflags	@""
	.align	4
.nv.constant0.triton_poi_fused_cat_max_pool2d_with_indices_38:
	.zero		564
